	.headerflags	@"EF_CUDA_TEXMODE_UNIFIED EF_CUDA_64BIT_ADDRESS EF_CUDA_SM86 EF_CUDA_VIRTUAL_SM(EF_CUDA_SM86)"
	.elftype	@"ET_EXEC"


//--------------------- .nv.info                  --------------------------
	.section	.nv.info,"",@"SHT_CUDA_INFO"
	.align	4


	//----- nvinfo : EIATTR_REGCOUNT
	.align		4
        /*0000*/ 	.byte	0x04, 0x2f
        /*0002*/ 	.short	(.L_1 - .L_0)
	.align		4
.L_0:
        /*0004*/ 	.word	index@(triton_)
        /*0008*/ 	.word	0x0000001d


	//----- nvinfo : EIATTR_MAX_STACK_SIZE
	.align		4
.L_1:
        /*000c*/ 	.byte	0x04, 0x23
        /*000e*/ 	.short	(.L_3 - .L_2)
	.align		4
.L_2:
        /*0010*/ 	.word	index@(triton_)
        /*0014*/ 	.word	0x00000000


	//----- nvinfo : EIATTR_MIN_STACK_SIZE
	.align		4
.L_3:
        /*0018*/ 	.byte	0x04, 0x12
        /*001a*/ 	.short	(.L_5 - .L_4)
	.align		4
.L_4:
        /*001c*/ 	.word	index@(triton_)
        /*0020*/ 	.word	0x00000000


	//----- nvinfo : EIATTR_FRAME_SIZE
	.align		4
.L_5:
        /*0024*/ 	.byte	0x04, 0x11
        /*0026*/ 	.short	(.L_7 - .L_6)
	.align		4
.L_6:
        /*0028*/ 	.word	index@(triton_)
        /*002c*/ 	.word	0x00000000
.L_7:


//--------------------- .nv.info.triton_          --------------------------
	.section	.nv.info.triton_,"",@"SHT_CUDA_INFO"
	.align	4


	//----- nvinfo : EIATTR_CUDA_API_VERSION
	.align		4
        /*0000*/ 	.byte	0x04, 0x37
        /*0002*/ 	.short	(.L_9 - .L_8)
.L_8:
        /*0004*/ 	.word	0x0000007b


	//----- nvinfo : EIATTR_SW2861232_WAR
	.align		4
.L_9:
        /*0008*/ 	.byte	0x01, 0x35
	.zero		2


	//----- nvinfo : EIATTR_PARAM_CBANK
	.align		4
        /*000c*/ 	.byte	0x04, 0x0a
        /*000e*/ 	.short	(.L_11 - .L_10)
	.align		4
.L_10:
        /*0010*/ 	.word	index@(.nv.constant0.triton_)
        /*0014*/ 	.short	0x0160
        /*0016*/ 	.short	0x0014


	//----- nvinfo : EIATTR_CBANK_PARAM_SIZE
	.align		4
.L_11:
        /*0018*/ 	.byte	0x03, 0x19
        /*001a*/ 	.short	0x0014


	//----- nvinfo : EIATTR_KPARAM_INFO
	.align		4
        /*001c*/ 	.byte	0x04, 0x17
        /*001e*/ 	.short	(.L_13 - .L_12)
.L_12:
        /*0020*/ 	.word	0x00000000
        /*0024*/ 	.short	0x0002
        /*0026*/ 	.short	0x0010
        /*0028*/ 	.byte	0x00, 0xf0, 0x11, 0x00


	//----- nvinfo : EIATTR_KPARAM_INFO
	.align		4
.L_13:
        /*002c*/ 	.byte	0x04, 0x17
        /*002e*/ 	.short	(.L_15 - .L_14)
.L_14:
        /*0030*/ 	.word	0x00000000
        /*0034*/ 	.short	0x0001
        /*0036*/ 	.short	0x0008
        /*0038*/ 	.byte	0x00, 0xf0, 0x21, 0x00


	//----- nvinfo : EIATTR_KPARAM_INFO
	.align		4
.L_15:
        /*003c*/ 	.byte	0x04, 0x17
        /*003e*/ 	.short	(.L_17 - .L_16)
.L_16:
        /*0040*/ 	.word	0x00000000
        /*0044*/ 	.short	0x0000
        /*0046*/ 	.short	0x0000
        /*0048*/ 	.byte	0x00, 0xf0, 0x21, 0x00


	//----- nvinfo : EIATTR_MAXREG_COUNT
	.align		4
.L_17:
        /*004c*/ 	.byte	0x03, 0x1b
        /*004e*/ 	.short	0x00ff


	//----- nvinfo : EIATTR_EXIT_INSTR_OFFSETS
	.align		4
        /*0050*/ 	.byte	0x04, 0x1c
        /*0052*/ 	.short	(.L_19 - .L_18)


	//   ....[0]....
.L_18:
        /*0054*/ 	.word	0x000007e0


	//   ....[1]....
        /*0058*/ 	.word	0x00000800


	//----- nvinfo : EIATTR_MAX_THREADS
	.align		4
.L_19:
        /*005c*/ 	.byte	0x04, 0x05
        /*005e*/ 	.short	(.L_21 - .L_20)
.L_20:
        /*0060*/ 	.word	0x00000080
        /*0064*/ 	.word	0x00000001
        /*0068*/ 	.word	0x00000001
.L_21:


//--------------------- .nv.rel.action            --------------------------
	.section	.nv.rel.action,"",@"SHT_CUDA_RELOCINFO"
	.align	8
	.sectionentsize	8
        /*0000*/ 	.byte	0x73, 0x00, 0x00, 0x00, 0x00, 0x00, 0x00, 0x00, 0x00, 0x00, 0x00, 0x11, 0x25, 0x00, 0x05, 0x36


//--------------------- .nv.constant0.triton_     --------------------------
	.section	.nv.constant0.triton_,"a",@progbits
	.align	4
.nv.constant0.triton_:
	.zero		372


//--------------------- .text.triton_             --------------------------
	.section	.text.triton_,"ax",@progbits
	.sectioninfo	@"SHI_REGISTERS=29"
	.align	128
        .global         triton_
        .type           triton_,@function
        .size           triton_,(.L_x_1 - triton_)
        .other          triton_,@"STO_CUDA_ENTRY STV_DEFAULT"
triton_:
.text.triton_:
[----:B------:R-:W-:-:S02]  /*0000*/  IMAD.MOV.U32 R1, RZ, RZ, c[0x0][0x28] ;  /* 0x00000a00ff017624 */ /* 0x000fc400078e00ff */
[----:B------:R-:W0:Y:S01]  /*0010*/  S2R R0, SR_TID.X ;  /* 0x0000000000007919 */ /* 0x000e220000002100 */
[----:B------:R-:W-:Y:S01]  /*0020*/  IMAD.MOV.U32 R5, RZ, RZ, 0x4 ;  /* 0x00000004ff057424 */ /* 0x000fe200078e00ff */
[----:B------:R-:W-:Y:S01]  /*0030*/  MOV R9, RZ ;  /* 0x000000ff00097202 */ /* 0x000fe20000000f00 */
[----:B------:R-:W-:Y:S01]  /*0040*/  IMAD.MOV.U32 R6, RZ, RZ, RZ ;  /* 0x000000ffff067224 */ /* 0x000fe200078e00ff */
[----:B------:R-:W1:Y:S01]  /*0050*/  S2R R3, SR_CTAID.X ;  /* 0x0000000000037919 */ /* 0x000e620000002500 */
[----:B------:R-:W-:Y:S01]  /*0060*/  ULDC.64 UR4, c[0x0][0x118] ;  /* 0x0000460000047ab9 */ /* 0x000fe20000000a00 */
[----:B0-----:R-:W-:-:S05]  /*0070*/  IMAD.SHL.U32 R0, R0, 0x4, RZ ;  /* 0x0000000400007824 */ /* 0x001fca00078e00ff */
[----:B------:R-:W-:-:S04]  /*0080*/  LOP3.LUT R0, R0, 0x1fc, RZ, 0xc0, !PT ;  /* 0x000001fc00007812 */ /* 0x000fc800078ec0ff */
[----:B-1----:R-:W-:-:S04]  /*0090*/  LEA R0, R3, R0, 0xa ;  /* 0x0000000003007211 */ /* 0x002fc800078e50ff */
[C---:B------:R-:W-:Y:S01]  /*00a0*/  ISETP.GE.AND P0, PT, R0.reuse, c[0x0][0x170], PT ;  /* 0x00005c0000007a0c */ /* 0x040fe20003f06270 */
[----:B------:R-:W-:-:S05]  /*00b0*/  IMAD.HI R2, R0, 0x2fa0be83, RZ ;  /* 0x2fa0be8300027827 */ /* 0x000fca00078e02ff */
[----:B------:R-:W-:-:S04]  /*00c0*/  SHF.R.U32.HI R3, RZ, 0x1f, R2 ;  /* 0x0000001fff037819 */ /* 0x000fc80000011602 */
[----:B------:R-:W-:-:S05]  /*00d0*/  LEA.HI.SX32 R3, R2, R3, 0x1b ;  /* 0x0000000302037211 */ /* 0x000fca00078fdaff */
[----:B------:R-:W-:Y:S02]  /*00e0*/  IMAD R10, R3, -0xac, R0 ;  /* 0xffffff54030a7824 */ /* 0x000fe400078e0200 */
[----:B------:R-:W-:-:S04]  /*00f0*/  IMAD.WIDE R2, R0, R5, c[0x0][0x160] ;  /* 0x0000580000027625 */ /* 0x000fc800078e0205 */
[----:B------:R-:W-:Y:S01]  /*0100*/  IMAD.WIDE R10, R10, R5, c[0x0][0x168] ;  /* 0x00005a000a0a7625 */ /* 0x000fe200078e0205 */
[----:B------:R-:W2:Y:S04]  /*0110*/  @!P0 LDG.E R6, [R2.64] ;  /* 0x0000000402068981 */ /* 0x000ea8000c1e1900 */
[----:B------:R0:W2:Y:S01]  /*0120*/  @!P0 LDG.E.EL R9, [R10.64] ;  /* 0x000000040a098981 */ /* 0x0000a2000c2e1900 */
[C---:B------:R-:W-:Y:S02]  /*0130*/  IADD3 R12, R0.reuse, 0x1, RZ ;  /* 0x00000001000c7810 */ /* 0x040fe40007ffe0ff */
[C---:B------:R-:W-:Y:S02]  /*0140*/  IADD3 R13, R0.reuse, 0x2, RZ ;  /* 0x00000002000d7810 */ /* 0x040fe40007ffe0ff */
[----:B------:R-:W-:Y:S01]  /*0150*/  IADD3 R14, R0, 0x3, RZ ;  /* 0x00000003000e7810 */ /* 0x000fe20007ffe0ff */
[C---:B------:R-:W-:Y:S01]  /*0160*/  IMAD.HI R4, R12.reuse, 0x2fa0be83, RZ ;  /* 0x2fa0be830c047827 */ /* 0x040fe200078e02ff */
[----:B------:R-:W-:-:S02]  /*0170*/  ISETP.GE.AND P0, PT, R12, c[0x0][0x170], PT ;  /* 0x00005c000c007a0c */ /* 0x000fc40003f06270 */
[----:B------:R-:W-:Y:S01]  /*0180*/  ISETP.GE.AND P2, PT, R14, c[0x0][0x170], PT ;  /* 0x00005c000e007a0c */ /* 0x000fe20003f46270 */
[----:B------:R-:W-:Y:S01]  /*0190*/  IMAD.HI R8, R13, 0x2fa0be83, RZ ;  /* 0x2fa0be830d087827 */ /* 0x000fe200078e02ff */
[----:B------:R-:W-:Y:S02]  /*01a0*/  SHF.R.U32.HI R7, RZ, 0x1f, R4 ;  /* 0x0000001fff077819 */ /* 0x000fe40000011604 */
[----:B0-----:R-:W-:Y:S02]  /*01b0*/  IADD3 R10, R0, 0x201, RZ ;  /* 0x00000201000a7810 */ /* 0x001fe40007ffe0ff */
[----:B------:R-:W-:Y:S02]  /*01c0*/  SHF.R.U32.HI R15, RZ, 0x1f, R8 ;  /* 0x0000001fff0f7819 */ /* 0x000fe40000011608 */
[----:B------:R-:W-:Y:S01]  /*01d0*/  LEA.HI.SX32 R17, R4, R7, 0x1b ;  /* 0x0000000704117211 */ /* 0x000fe200078fdaff */
[----:B------:R-:W-:Y:S01]  /*01e0*/  IMAD.HI R7, R14, 0x2fa0be83, RZ ;  /* 0x2fa0be830e077827 */ /* 0x000fe200078e02ff */
[----:B------:R-:W-:-:S02]  /*01f0*/  LEA.HI.SX32 R16, R8, R15, 0x1b ;  /* 0x0000000f08107211 */ /* 0x000fc400078fdaff */
[----:B------:R-:W-:Y:S01]  /*0200*/  IADD3 R15, R0, 0x200, RZ ;  /* 0x00000200000f7810 */ /* 0x000fe20007ffe0ff */
[----:B------:R-:W-:Y:S01]  /*0210*/  IMAD.HI R20, R10, 0x2fa0be83, RZ ;  /* 0x2fa0be830a147827 */ /* 0x000fe200078e02ff */
[C---:B------:R-:W-:Y:S02]  /*0220*/  IADD3 R4, R0.reuse, 0x203, RZ ;  /* 0x0000020300047810 */ /* 0x040fe40007ffe0ff */
[----:B------:R-:W-:Y:S01]  /*0230*/  SHF.R.U32.HI R18, RZ, 0x1f, R7 ;  /* 0x0000001fff127819 */ /* 0x000fe20000011607 */
[----:B------:R-:W-:Y:S01]  /*0240*/  IMAD.HI R19, R15, 0x2fa0be83, RZ ;  /* 0x2fa0be830f137827 */ /* 0x000fe200078e02ff */
[----:B------:R-:W-:Y:S02]  /*0250*/  IADD3 R8, R0, 0x202, RZ ;  /* 0x0000020200087810 */ /* 0x000fe40007ffe0ff */
[----:B------:R-:W-:Y:S01]  /*0260*/  LEA.HI.SX32 R11, R7, R18, 0x1b ;  /* 0x00000012070b7211 */ /* 0x000fe200078fdaff */
[----:B------:R-:W-:Y:S01]  /*0270*/  IMAD.HI R23, R4, 0x2fa0be83, RZ ;  /* 0x2fa0be8304177827 */ /* 0x000fe200078e02ff */
[----:B------:R-:W-:-:S02]  /*0280*/  SHF.R.U32.HI R18, RZ, 0x1f, R19 ;  /* 0x0000001fff127819 */ /* 0x000fc40000011613 */
[----:B------:R-:W-:Y:S01]  /*0290*/  SHF.R.U32.HI R7, RZ, 0x1f, R20 ;  /* 0x0000001fff077819 */ /* 0x000fe20000011614 */
[----:B------:R-:W-:Y:S01]  /*02a0*/  IMAD.HI R21, R8, 0x2fa0be83, RZ ;  /* 0x2fa0be8308157827 */ /* 0x000fe200078e02ff */
[----:B------:R-:W-:Y:S02]  /*02b0*/  LEA.HI.SX32 R18, R19, R18, 0x1b ;  /* 0x0000001213127211 */ /* 0x000fe400078fdaff */
[----:B------:R-:W-:Y:S01]  /*02c0*/  SHF.R.U32.HI R24, RZ, 0x1f, R23 ;  /* 0x0000001fff187819 */ /* 0x000fe20000011617 */
[----:B------:R-:W-:Y:S01]  /*02d0*/  IMAD R14, R11, -0xac, R14 ;  /* 0xffffff540b0e7824 */ /* 0x000fe200078e020e */
[----:B------:R-:W-:Y:S01]  /*02e0*/  LEA.HI.SX32 R19, R20, R7, 0x1b ;  /* 0x0000000714137211 */ /* 0x000fe200078fdaff */
[----:B------:R-:W-:Y:S01]  /*02f0*/  IMAD R20, R17, -0xac, R12 ;  /* 0xffffff5411147824 */ /* 0x000fe200078e020c */
[----:B------:R-:W-:Y:S01]  /*0300*/  SHF.R.U32.HI R22, RZ, 0x1f, R21 ;  /* 0x0000001fff167819 */ /* 0x000fe20000011615 */
[----:B------:R-:W-:Y:S01]  /*0310*/  IMAD R16, R16, -0xac, R13 ;  /* 0xffffff5410107824 */ /* 0x000fe200078e020d */
[----:B------:R-:W-:Y:S01]  /*0320*/  LEA.HI.SX32 R7, R23, R24, 0x1b ;  /* 0x0000001817077211 */ /* 0x000fe200078fdaff */
[----:B------:R-:W-:Y:S01]  /*0330*/  IMAD R24, R19, -0xac, R10 ;  /* 0xffffff5413187824 */ /* 0x000fe200078e020a */
[----:B------:R-:W-:Y:S01]  /*0340*/  ISETP.GE.AND P4, PT, R10, c[0x0][0x170], PT ;  /* 0x00005c000a007a0c */ /* 0x000fe20003f86270 */
[----:B------:R-:W-:Y:S01]  /*0350*/  IMAD R18, R18, -0xac, R15 ;  /* 0xffffff5412127824 */ /* 0x000fe200078e020f */
[----:B------:R-:W-:Y:S01]  /*0360*/  LEA.HI.SX32 R25, R21, R22, 0x1b ;  /* 0x0000001615197211 */ /* 0x000fe200078fdaff */
[----:B------:R-:W-:Y:S01]  /*0370*/  CS2R R10, SRZ ;  /* 0x00000000000a7805 */ /* 0x000fe2000001ff00 */
[----:B------:R-:W-:Y:S01]  /*0380*/  IMAD.WIDE R20, R20, R5, c[0x0][0x168] ;  /* 0x00005a0014147625 */ /* 0x000fe200078e0205 */
[----:B------:R-:W-:-:S02]  /*0390*/  ISETP.GE.AND P3, PT, R15, c[0x0][0x170], PT ;  /* 0x00005c000f007a0c */ /* 0x000fc40003f66270 */
[----:B------:R-:W-:Y:S01]  /*03a0*/  ISETP.GE.AND P1, PT, R13, c[0x0][0x170], PT ;  /* 0x00005c000d007a0c */ /* 0x000fe20003f26270 */
[----:B------:R-:W-:Y:S01]  /*03b0*/  IMAD R26, R25, -0xac, R8 ;  /* 0xffffff54191a7824 */ /* 0x000fe200078e0208 */
[----:B------:R0:W3:Y:S01]  /*03c0*/  @!P0 LDG.E.EL R10, [R20.64] ;  /* 0x00000004140a8981 */ /* 0x0000e2000c2e1900 */
[----:B------:R-:W-:-:S04]  /*03d0*/  IMAD.WIDE R22, R16, R5, c[0x0][0x168] ;  /* 0x00005a0010167625 */ /* 0x000fc800078e0205 */
[----:B------:R-:W-:-:S04]  /*03e0*/  IMAD.WIDE R16, R18, R5, c[0x0][0x168] ;  /* 0x00005a0012107625 */ /* 0x000fc800078e0205 */
[----:B0-----:R-:W-:Y:S02]  /*03f0*/  IMAD R20, R7, -0xac, R4 ;  /* 0xffffff5407147824 */ /* 0x001fe400078e0204 */
[----:B------:R-:W-:-:S04]  /*0400*/  IMAD.WIDE R18, R24, R5, c[0x0][0x168] ;  /* 0x00005a0018127625 */ /* 0x000fc800078e0205 */
[----:B------:R-:W-:Y:S01]  /*0410*/  IMAD.WIDE R24, R26, R5, c[0x0][0x168] ;  /* 0x00005a001a187625 */ /* 0x000fe200078e0205 */
[----:B--2---:R-:W-:Y:S01]  /*0420*/  FSETP.GT.AND P5, PT, R6, -R9, PT ;  /* 0x800000090600720b */ /* 0x004fe20003fa4000 */
[----:B------:R-:W-:Y:S02]  /*0430*/  FADD R15, R9, R6 ;  /* 0x00000006090f7221 */ /* 0x000fe40000000000 */
[-C--:B------:R-:W-:Y:S01]  /*0440*/  IMAD.WIDE R20, R20, R5.reuse, c[0x0][0x168] ;  /* 0x00005a0014147625 */ /* 0x080fe200078e0205 */
[----:B------:R-:W-:Y:S02]  /*0450*/  MOV R6, RZ ;  /* 0x000000ff00067202 */ /* 0x000fe40000000f00 */
[----:B------:R-:W-:Y:S01]  /*0460*/  ISETP.GE.AND P6, PT, R4, c[0x0][0x170], PT ;  /* 0x00005c0004007a0c */ /* 0x000fe20003fc6270 */
[----:B------:R-:W-:Y:S01]  /*0470*/  CS2R R12, SRZ ;  /* 0x00000000000c7805 */ /* 0x000fe2000001ff00 */
[----:B------:R-:W2:Y:S04]  /*0480*/  @!P4 LDG.E.EL R11, [R18.64] ;  /* 0x00000004120bc981 */ /* 0x000ea8000c2e1900 */
[----:B------:R0:W4:Y:S01]  /*0490*/  @!P1 LDG.E.EL R6, [R22.64] ;  /* 0x0000000416069981 */ /* 0x000122000c2e1900 */
[----:B------:R-:W-:Y:S01]  /*04a0*/  @!P5 FMUL R15, R15, 0.0099999997764825820923 ;  /* 0x3c23d70a0f0fd820 */ /* 0x000fe20000400000 */
[----:B------:R-:W-:Y:S01]  /*04b0*/  ISETP.GE.AND P5, PT, R8, c[0x0][0x170], PT ;  /* 0x00005c0008007a0c */ /* 0x000fe20003fa6270 */
[----:B------:R-:W-:Y:S01]  /*04c0*/  IMAD.WIDE R8, R14, R5, c[0x0][0x168] ;  /* 0x00005a000e087625 */ /* 0x000fe200078e0205 */
[----:B------:R1:W5:Y:S03]  /*04d0*/  @!P3 LDG.E.EL R12, [R16.64] ;  /* 0x00000004100cb981 */ /* 0x000366000c2e1900 */
[----:B------:R-:W-:Y:S01]  /*04e0*/  IMAD.MOV.U32 R5, RZ, RZ, RZ ;  /* 0x000000ffff057224 */ /* 0x000fe200078e00ff */
[----:B------:R1:W2:Y:S05]  /*04f0*/  @!P2 LDG.E.EL R13, [R8.64] ;  /* 0x00000004080da981 */ /* 0x0002aa000c2e1900 */
[----:B------:R-:W3:Y:S01]  /*0500*/  @!P0 LDG.E R5, [R2.64+0x4] ;  /* 0x0000040402058981 */ /* 0x000ee2000c1e1900 */
[----:B0-----:R-:W-:-:S02]  /*0510*/  P2R R22, PR, RZ, 0x2 ;  /* 0x00000002ff167803 */ /* 0x001fc40000000000 */
[----:B------:R-:W-:Y:S01]  /*0520*/  ISETP.GE.AND P1, PT, R0, c[0x0][0x170], PT ;  /* 0x00005c0000007a0c */ /* 0x000fe20003f26270 */
[----:B------:R-:W-:Y:S01]  /*0530*/  IMAD.MOV.U32 R14, RZ, RZ, RZ ;  /* 0x000000ffff0e7224 */ /* 0x000fe200078e00ff */
[----:B------:R-:W-:-:S05]  /*0540*/  MOV R23, RZ ;  /* 0x000000ff00177202 */ /* 0x000fca0000000f00 */
[----:B------:R-:W2:Y:S04]  /*0550*/  @!P5 LDG.E.EL R14, [R24.64] ;  /* 0x00000004180ed981 */ /* 0x000ea8000c2e1900 */
[----:B------:R-:W2:Y:S04]  /*0560*/  @!P6 LDG.E.EL R23, [R20.64] ;  /* 0x000000041417e981 */ /* 0x000ea8000c2e1900 */
[----:B------:R0:W-:Y:S01]  /*0570*/  @!P1 STG.E [R2.64], R15 ;  /* 0x0000000f02009986 */ /* 0x0001e2000c101904 */
[----:B------:R-:W-:Y:S01]  /*0580*/  MOV R0, RZ ;  /* 0x000000ff00007202 */ /* 0x000fe20000000f00 */
[----:B------:R-:W-:-:S05]  /*0590*/  IMAD.MOV.U32 R7, RZ, RZ, RZ ;  /* 0x000000ffff077224 */ /* 0x000fca00078e00ff */
[----:B------:R-:W2:Y:S04]  /*05a0*/  @!P2 LDG.E R0, [R2.64+0xc] ;  /* 0x00000c040200a981 */ /* 0x000ea8000c1e1900 */
[----:B------:R-:W5:Y:S01]  /*05b0*/  @!P3 LDG.E R7, [R2.64+0x800] ;  /* 0x000800040207b981 */ /* 0x000f62000c1e1900 */
[----:B-1----:R-:W-:-:S06]  /*05c0*/  CS2R R8, SRZ ;  /* 0x0000000000087805 */ /* 0x002fcc000001ff00 */
[----:B------:R-:W2:Y:S04]  /*05d0*/  @!P5 LDG.E R9, [R2.64+0x808] ;  /* 0x000808040209d981 */ /* 0x000ea8000c1e1900 */
[----:B------:R-:W2:Y:S01]  /*05e0*/  @!P6 LDG.E R8, [R2.64+0x80c] ;  /* 0x00080c040208e981 */ /* 0x000ea2000c1e1900 */
[----:B---3--:R-:W-:Y:S01]  /*05f0*/  FSETP.GT.AND P1, PT, R5, -R10, PT ;  /* 0x8000000a0500720b */ /* 0x008fe20003f24000 */
[----:B------:R-:W-:Y:S02]  /*0600*/  FADD R17, R10, R5 ;  /* 0x000000050a117221 */ /* 0x000fe40000000000 */
[----:B------:R-:W-:-:S06]  /*0610*/  CS2R R4, SRZ ;  /* 0x0000000000047805 */ /* 0x000fcc000001ff00 */
[----:B------:R-:W3:Y:S04]  /*0620*/  @!P4 LDG.E R4, [R2.64+0x804] ;  /* 0x000804040204c981 */ /* 0x000ee8000c1e1900 */
[----:B------:R-:W-:Y:S01]  /*0630*/  @!P1 FMUL R17, R17, 0.0099999997764825820923 ;  /* 0x3c23d70a11119820 */ /* 0x000fe20000400000 */
[----:B------:R-:W-:-:S13]  /*0640*/  ISETP.NE.AND P1, PT, R22, RZ, PT ;  /* 0x000000ff1600720c */ /* 0x000fda0003f25270 */
[----:B------:R-:W4:Y:S04]  /*0650*/  @!P1 LDG.E R5, [R2.64+0x8] ;  /* 0x0000080402059981 */ /* 0x000f28000c1e1900 */
[----:B------:R0:W-:Y:S01]  /*0660*/  @!P0 STG.E [R2.64+0x4], R17 ;  /* 0x0000041102008986 */ /* 0x0001e2000c101904 */
[----:B----4-:R-:W-:Y:S01]  /*0670*/  FSETP.GT.AND P0, PT, R5, -R6, PT ;  /* 0x800000060500720b */ /* 0x010fe20003f04000 */
[----:B------:R-:W-:-:S12]  /*0680*/  FADD R5, R6, R5 ;  /* 0x0000000506057221 */ /* 0x000fd80000000000 */
[----:B------:R-:W-:Y:S01]  /*0690*/  @!P0 FMUL R5, R5, 0.0099999997764825820923 ;  /* 0x3c23d70a05058820 */ /* 0x000fe20000400000 */
[----:B--2---:R-:W-:-:S04]  /*06a0*/  FSETP.GT.AND P0, PT, R0, -R13, PT ;  /* 0x8000000d0000720b */ /* 0x004fc80003f04000 */
[----:B------:R0:W-:Y:S01]  /*06b0*/  @!P1 STG.E [R2.64+0x8], R5 ;  /* 0x0000080502009986 */ /* 0x0001e2000c101904 */
[----:B-----5:R-:W-:Y:S01]  /*06c0*/  FSETP.GT.AND P1, PT, R7, -R12, PT ;  /* 0x8000000c0700720b */ /* 0x020fe20003f24000 */
[----:B------:R-:W-:Y:S01]  /*06d0*/  FADD R13, R13, R0 ;  /* 0x000000000d0d7221 */ /* 0x000fe20000000000 */
[----:B------:R-:W-:-:S06]  /*06e0*/  FADD R7, R12, R7 ;  /* 0x000000070c077221 */ /* 0x000fcc0000000000 */
[----:B------:R-:W-:Y:S01]  /*06f0*/  @!P0 FMUL R13, R13, 0.0099999997764825820923 ;  /* 0x3c23d70a0d0d8820 */ /* 0x000fe20000400000 */
[----:B---3--:R-:W-:-:S04]  /*0700*/  FSETP.GT.AND P0, PT, R4, -R11, PT ;  /* 0x8000000b0400720b */ /* 0x008fc80003f04000 */
[----:B------:R-:W-:Y:S01]  /*0710*/  @!P1 FMUL R7, R7, 0.0099999997764825820923 ;  /* 0x3c23d70a07079820 */ /* 0x000fe20000400000 */
[----:B------:R-:W-:Y:S01]  /*0720*/  FSETP.GT.AND P1, PT, R9, -R14, PT ;  /* 0x8000000e0900720b */ /* 0x000fe20003f24000 */
[----:B------:R-:W-:Y:S01]  /*0730*/  FADD R11, R11, R4 ;  /* 0x000000040b0b7221 */ /* 0x000fe20000000000 */
[----:B------:R-:W-:-:S06]  /*0740*/  FADD R9, R14, R9 ;  /* 0x000000090e097221 */ /* 0x000fcc0000000000 */
[----:B------:R-:W-:Y:S01]  /*0750*/  @!P0 FMUL R11, R11, 0.0099999997764825820923 ;  /* 0x3c23d70a0b0b8820 */ /* 0x000fe20000400000 */
[----:B------:R-:W-:-:S04]  /*0760*/  FSETP.GT.AND P0, PT, R8, -R23, PT ;  /* 0x800000170800720b */ /* 0x000fc80003f04000 */
[----:B------:R-:W-:Y:S01]  /*0770*/  @!P1 FMUL R9, R9, 0.0099999997764825820923 ;  /* 0x3c23d70a09099820 */ /* 0x000fe20000400000 */
[----:B------:R-:W-:Y:S01]  /*0780*/  FADD R23, R23, R8 ;  /* 0x0000000817177221 */ /* 0x000fe20000000000 */
[----:B------:R0:W-:Y:S04]  /*0790*/  @!P2 STG.E [R2.64+0xc], R13 ;  /* 0x00000c0d0200a986 */ /* 0x0001e8000c101904 */
[----:B------:R0:W-:Y:S04]  /*07a0*/  @!P3 STG.E [R2.64+0x800], R7 ;  /* 0x000800070200b986 */ /* 0x0001e8000c101904 */
[----:B------:R0:W-:Y:S01]  /*07b0*/  @!P4 STG.E [R2.64+0x804], R11 ;  /* 0x0008040b0200c986 */ /* 0x0001e2000c101904 */
[----:B------:R-:W-:-:S03]  /*07c0*/  @!P0 FMUL R23, R23, 0.0099999997764825820923 ;  /* 0x3c23d70a17178820 */ /* 0x000fc60000400000 */
[----:B------:R0:W-:Y:S01]  /*07d0*/  @!P5 STG.E [R2.64+0x808], R9 ;  /* 0x000808090200d986 */ /* 0x0001e2000c101904 */
[----:B------:R-:W-:Y:S05]  /*07e0*/  @P6 EXIT ;  /* 0x000000000000694d */ /* 0x000fea0003800000 */
[----:B------:R-:W-:Y:S01]  /*07f0*/  STG.E [R2.64+0x80c], R23 ;  /* 0x00080c1702007986 */ /* 0x000fe2000c101904 */
[----:B------:R-:W-:Y:S05]  /*0800*/  EXIT ;  /* 0x000000000000794d */ /* 0x000fea0003800000 */
.L_x_0:
[----:B------:R-:W-:-:S00]  /*0810*/  BRA `(.L_x_0) ;  /* 0xfffffff000007947 */ /* 0x000fc0000383ffff */
[----:B------:R-:W-:-:S00]  /*0820*/  NOP ;  /* 0x0000000000007918 */ /* 0x000fc00000000000 */
        /* <DEDUP_REMOVED lines=13> */
.L_x_1:
